	.headerflags	@"EF_CUDA_TEXMODE_UNIFIED EF_CUDA_64BIT_ADDRESS EF_CUDA_ACCELERATORS EF_CUDA_SM90 EF_CUDA_VIRTUAL_SM(EF_CUDA_SM90)"
	.elftype	@"ET_EXEC"


//--------------------- .nv.info                  --------------------------
	.section	.nv.info,"",@"SHT_CUDA_INFO"
	.align	4


	//----- nvinfo : EIATTR_REGCOUNT
	.align		4
        /*0000*/ 	.byte	0x04, 0x2f
        /*0002*/ 	.short	(.L_2 - .L_1)
	.align		4
.L_1:
        /*0004*/ 	.word	index@(triton_per_fused_native_group_norm_9)
        /*0008*/ 	.word	0x00000012


	//----- nvinfo : EIATTR_MIN_STACK_SIZE
	.align		4
.L_2:
        /*000c*/ 	.byte	0x04, 0x12
        /*000e*/ 	.short	(.L_4 - .L_3)
	.align		4
.L_3:
        /*0010*/ 	.word	index@(triton_per_fused_native_group_norm_9)
        /*0014*/ 	.word	0x00000000


	//----- nvinfo : EIATTR_FRAME_SIZE
	.align		4
.L_4:
        /*0018*/ 	.byte	0x04, 0x11
        /*001a*/ 	.short	(.L_6 - .L_5)
	.align		4
.L_5:
        /*001c*/ 	.word	index@(triton_per_fused_native_group_norm_9)
        /*0020*/ 	.word	0x00000000


	//----- nvinfo : EIATTR_MIN_STACK_SIZE
	.align		4
.L_6:
        /*0024*/ 	.byte	0x04, 0x12
        /*0026*/ 	.short	(.L_8 - .L_7)
	.align		4
.L_7:
        /*0028*/ 	.word	index@(triton_per_fused_native_group_norm_9)
        /*002c*/ 	.word	0x00000000
.L_8:


//--------------------- .nv.info.triton_per_fused_native_group_norm_9 --------------------------
	.section	.nv.info.triton_per_fused_native_group_norm_9,"",@"SHT_CUDA_INFO"
	.sectionflags	@""
	.align	4


	//----- nvinfo : EIATTR_CUDA_API_VERSION
	.align		4
        /*0000*/ 	.byte	0x04, 0x37
        /*0002*/ 	.short	(.L_10 - .L_9)
.L_9:
        /*0004*/ 	.word	0x0000007c


	//----- nvinfo : EIATTR_KPARAM_INFO
	.align		4
.L_10:
        /*0008*/ 	.byte	0x04, 0x17
        /*000a*/ 	.short	(.L_12 - .L_11)
.L_11:
        /*000c*/ 	.word	0x00000000
        /*0010*/ 	.short	0x0007
        /*0012*/ 	.short	0x0034
        /*0014*/ 	.byte	0x00, 0xf0, 0x11, 0x00


	//----- nvinfo : EIATTR_KPARAM_INFO
	.align		4
.L_12:
        /*0018*/ 	.byte	0x04, 0x17
        /*001a*/ 	.short	(.L_14 - .L_13)
.L_13:
        /*001c*/ 	.word	0x00000000
        /*0020*/ 	.short	0x0006
        /*0022*/ 	.short	0x0030
        /*0024*/ 	.byte	0x00, 0xf0, 0x11, 0x00


	//----- nvinfo : EIATTR_KPARAM_INFO
	.align		4
.L_14:
        /*0028*/ 	.byte	0x04, 0x17
        /*002a*/ 	.short	(.L_16 - .L_15)
.L_15:
        /*002c*/ 	.word	0x00000000
        /*0030*/ 	.short	0x0005
        /*0032*/ 	.short	0x0028
        /*0034*/ 	.byte	0x00, 0xf4, 0x21, 0x00


	//----- nvinfo : EIATTR_KPARAM_INFO
	.align		4
.L_16:
        /*0038*/ 	.byte	0x04, 0x17
        /*003a*/ 	.short	(.L_18 - .L_17)
.L_17:
        /*003c*/ 	.word	0x00000000
        /*0040*/ 	.short	0x0004
        /*0042*/ 	.short	0x0020
        /*0044*/ 	.byte	0x00, 0xf4, 0x21, 0x00


	//----- nvinfo : EIATTR_KPARAM_INFO
	.align		4
.L_18:
        /*0048*/ 	.byte	0x04, 0x17
        /*004a*/ 	.short	(.L_20 - .L_19)
.L_19:
        /*004c*/ 	.word	0x00000000
        /*0050*/ 	.short	0x0003
        /*0052*/ 	.short	0x0018
        /*0054*/ 	.byte	0x00, 0xf4, 0x21, 0x00


	//----- nvinfo : EIATTR_KPARAM_INFO
	.align		4
.L_20:
        /*0058*/ 	.byte	0x04, 0x17
        /*005a*/ 	.short	(.L_22 - .L_21)
.L_21:
        /*005c*/ 	.word	0x00000000
        /*0060*/ 	.short	0x0002
        /*0062*/ 	.short	0x0010
        /*0064*/ 	.byte	0x00, 0xf4, 0x21, 0x00


	//----- nvinfo : EIATTR_KPARAM_INFO
	.align		4
.L_22:
        /*0068*/ 	.byte	0x04, 0x17
        /*006a*/ 	.short	(.L_24 - .L_23)
.L_23:
        /*006c*/ 	.word	0x00000000
        /*0070*/ 	.short	0x0001
        /*0072*/ 	.short	0x0008
        /*0074*/ 	.byte	0x00, 0xf4, 0x21, 0x00


	//----- nvinfo : EIATTR_KPARAM_INFO
	.align		4
.L_24:
        /*0078*/ 	.byte	0x04, 0x17
        /*007a*/ 	.short	(.L_26 - .L_25)
.L_25:
        /*007c*/ 	.word	0x00000000
        /*0080*/ 	.short	0x0000
        /*0082*/ 	.short	0x0000
        /*0084*/ 	.byte	0x00, 0xf4, 0x21, 0x00


	//----- nvinfo : EIATTR_SPARSE_MMA_MASK
	.align		4
.L_26:
        /*0088*/ 	.byte	0x03, 0x50
        /*008a*/ 	.short	0x0000


	//----- nvinfo : EIATTR_MAXREG_COUNT
	.align		4
        /*008c*/ 	.byte	0x03, 0x1b
        /*008e*/ 	.short	0x00ff


	//----- nvinfo : EIATTR_COOP_GROUP_MASK_REGIDS
	.align		4
        /*0090*/ 	.byte	0x04, 0x29
        /*0092*/ 	.short	(.L_28 - .L_27)


	//   ....[0]....
.L_27:
        /*0094*/ 	.word	0xffffffff


	//   ....[1]....
        /*0098*/ 	.word	0xffffffff


	//   ....[2]....
        /*009c*/ 	.word	0xffffffff


	//   ....[3]....
        /*00a0*/ 	.word	0xffffffff


	//   ....[4]....
        /*00a4*/ 	.word	0xffffffff


	//   ....[5]....
        /*00a8*/ 	.word	0xffffffff


	//   ....[6]....
        /*00ac*/ 	.word	0xffffffff


	//   ....[7]....
        /*00b0*/ 	.word	0xffffffff


	//   ....[8]....
        /*00b4*/ 	.word	0xffffffff


	//   ....[9]....
        /*00b8*/ 	.word	0xffffffff


	//   ....[10]....
        /*00bc*/ 	.word	0xffffffff


	//   ....[11]....
        /*00c0*/ 	.word	0xffffffff


	//   ....[12]....
        /*00c4*/ 	.word	0xffffffff


	//   ....[13]....
        /*00c8*/ 	.word	0xffffffff


	//   ....[14]....
        /*00cc*/ 	.word	0xffffffff


	//----- nvinfo : EIATTR_COOP_GROUP_INSTR_OFFSETS
	.align		4
.L_28:
        /*00d0*/ 	.byte	0x04, 0x28
        /*00d2*/ 	.short	(.L_30 - .L_29)


	//   ....[0]....
.L_29:
        /*00d4*/ 	.word	0x00000150


	//   ....[1]....
        /*00d8*/ 	.word	0x00000190


	//   ....[2]....
        /*00dc*/ 	.word	0x000001c0


	//   ....[3]....
        /*00e0*/ 	.word	0x000001f0


	//   ....[4]....
        /*00e4*/ 	.word	0x000002c0


	//   ....[5]....
        /*00e8*/ 	.word	0x00000380


	//   ....[6]....
        /*00ec*/ 	.word	0x000003a0


	//   ....[7]....
        /*00f0*/ 	.word	0x00000440


	//   ....[8]....
        /*00f4*/ 	.word	0x000004c0


	//   ....[9]....
        /*00f8*/ 	.word	0x00000500


	//   ....[10]....
        /*00fc*/ 	.word	0x00000580


	//   ....[11]....
        /*0100*/ 	.word	0x000005f0


	//   ....[12]....
        /*0104*/ 	.word	0x00000650


	//   ....[13]....
        /*0108*/ 	.word	0x00000720


	//   ....[14]....
        /*010c*/ 	.word	0x00000770


	//----- nvinfo : EIATTR_EXIT_INSTR_OFFSETS
	.align		4
.L_30:
        /*0110*/ 	.byte	0x04, 0x1c
        /*0112*/ 	.short	(.L_32 - .L_31)


	//   ....[0]....
.L_31:
        /*0114*/ 	.word	0x000008e0


	//   ....[1]....
        /*0118*/ 	.word	0x00000900


	//----- nvinfo : EIATTR_REQNTID
	.align		4
.L_32:
        /*011c*/ 	.byte	0x04, 0x10
        /*011e*/ 	.short	(.L_34 - .L_33)
.L_33:
        /*0120*/ 	.word	0x00000040
        /*0124*/ 	.word	0x00000001
        /*0128*/ 	.word	0x00000001


	//----- nvinfo : EIATTR_CBANK_PARAM_SIZE
	.align		4
.L_34:
        /*012c*/ 	.byte	0x03, 0x19
        /*012e*/ 	.short	0x0038


	//----- nvinfo : EIATTR_PARAM_CBANK
	.align		4
        /*0130*/ 	.byte	0x04, 0x0a
        /*0132*/ 	.short	(.L_36 - .L_35)
	.align		4
.L_35:
        /*0134*/ 	.word	index@(.nv.constant0.triton_per_fused_native_group_norm_9)
        /*0138*/ 	.short	0x0210
        /*013a*/ 	.short	0x0038


	//----- nvinfo : EIATTR_SW_WAR
	.align		4
.L_36:
        /*013c*/ 	.byte	0x04, 0x36
        /*013e*/ 	.short	(.L_38 - .L_37)
.L_37:
        /*0140*/ 	.word	0x00000008
.L_38:


//--------------------- .nv.callgraph             --------------------------
	.section	.nv.callgraph,"",@"SHT_CUDA_CALLGRAPH"
	.align	4
	.sectionentsize	8
	.align		4
        /*0000*/ 	.word	0x00000000
	.align		4
        /*0004*/ 	.word	0xffffffff
	.align		4
        /*0008*/ 	.word	0x00000000
	.align		4
        /*000c*/ 	.word	0xfffffffe
	.align		4
        /*0010*/ 	.word	0x00000000
	.align		4
        /*0014*/ 	.word	0xfffffffd
	.align		4
        /*0018*/ 	.word	0x00000000
	.align		4
        /*001c*/ 	.word	0xfffffffc


//--------------------- .nv.constant4             --------------------------
	.section	.nv.constant4,"a",@progbits
	.align	8
	.align		8
.nv.constant4:
        /*0000*/ 	.dword	_$_str


//--------------------- .text.triton_per_fused_native_group_norm_9 --------------------------
	.section	.text.triton_per_fused_native_group_norm_9,"ax",@progbits
	.align	128
        .global         triton_per_fused_native_group_norm_9
        .type           triton_per_fused_native_group_norm_9,@function
        .size           triton_per_fused_native_group_norm_9,(.L_x_1 - triton_per_fused_native_group_norm_9)
        .other          triton_per_fused_native_group_norm_9,@"STO_CUDA_ENTRY STV_DEFAULT"
triton_per_fused_native_group_norm_9:
.text.triton_per_fused_native_group_norm_9:
[----:B------:R-:W0:Y:S02]  /*0000*/  LDC R1, c[0x0][0x28] ;  /* 0x00000a00ff017b82 */ /* 0x000e240000000800 */
[----:B------:R-:W1:Y:S01]  /*0010*/  S2R R10, SR_TID.X ;  /* 0x00000000000a7919 */ /* 0x000e620000002100 */
[----:B------:R-:W2:Y:S01]  /*0020*/  LDC.64 R2, c[0x0][0x220] ;  /* 0x00008800ff027b82 */ /* 0x000ea20000000a00 */
[----:B------:R-:W-:Y:S01]  /*0030*/  HFMA2.MMA R11, -RZ, RZ, 0, 0 ;  /* 0x00000000ff0b7435 */ /* 0x000fe200000001ff */
[----:B------:R-:W-:Y:S01]  /*0040*/  ULDC.64 UR4, c[0x0][0x208] ;  /* 0x0000820000047ab9 */ /* 0x000fe20000000a00 */
[----:B------:R-:W3:Y:S05]  /*0050*/  S2R R0, SR_CTAID.X ;  /* 0x0000000000007919 */ /* 0x000eea0000002500 */
[----:B------:R-:W4:Y:S01]  /*0060*/  LDC.64 R6, c[0x0][0x218] ;  /* 0x00008600ff067b82 */ /* 0x000f220000000a00 */
[----:B-1----:R-:W-:-:S02]  /*0070*/  LOP3.LUT R5, R10, 0x1f, RZ, 0xc0, !PT ;  /* 0x0000001f0a057812 */ /* 0x002fc400078ec0ff */
[C---:B---3--:R-:W-:Y:S02]  /*0080*/  ISETP.GE.AND P1, PT, R0.reuse, 0x20, PT ;  /* 0x000000200000780c */ /* 0x048fe40003f26270 */
[----:B------:R-:W-:-:S03]  /*0090*/  LEA R9, R0, R5, 0x5 ;  /* 0x0000000500097211 */ /* 0x000fc600078e28ff */
[----:B------:R-:W1:Y:S02]  /*00a0*/  LDC.64 R4, c[0x0][0x210] ;  /* 0x00008400ff047b82 */ /* 0x000e640000000a00 */
[----:B--2---:R-:W-:-:S06]  /*00b0*/  IMAD.WIDE R2, R9, 0x4, R2 ;  /* 0x0000000409027825 */ /* 0x004fcc00078e0202 */
[----:B------:R-:W2:Y:S01]  /*00c0*/  @!P1 LDG.E R11, desc[UR4][R2.64] ;  /* 0x00000004020b9981 */ /* 0x000ea2000c1e1900 */
[----:B------:R-:W-:Y:S01]  /*00d0*/  MOV R8, RZ ;  /* 0x000000ff00087202 */ /* 0x000fe20000000f00 */
[----:B----4-:R-:W-:-:S04]  /*00e0*/  IMAD.WIDE R6, R9, 0x4, R6 ;  /* 0x0000000409067825 */ /* 0x010fc800078e0206 */
[----:B-1----:R-:W-:Y:S01]  /*00f0*/  IMAD.WIDE R4, R9, 0x4, R4 ;  /* 0x0000000409047825 */ /* 0x002fe200078e0204 */
[----:B------:R-:W-:-:S04]  /*0100*/  HFMA2.MMA R9, -RZ, RZ, 0, 0 ;  /* 0x00000000ff097435 */ /* 0x000fc800000001ff */
[----:B------:R-:W3:Y:S06]  /*0110*/  @!P1 LDG.E R8, desc[UR4][R4.64] ;  /* 0x0000000404089981 */ /* 0x000eec000c1e1900 */
[----:B------:R-:W4:Y:S01]  /*0120*/  @!P1 LDG.E R9, desc[UR4][R6.64] ;  /* 0x0000000406099981 */ /* 0x000f22000c1e1900 */
[----:B--2---:R-:W-:-:S04]  /*0130*/  SEL R11, R11, RZ, !P1 ;  /* 0x000000ff0b0b7207 */ /* 0x004fc80004800000 */
[----:B------:R-:W-:-:S05]  /*0140*/  FSEL R11, R11, RZ, !P1 ;  /* 0x000000ff0b0b7208 */ /* 0x000fca0004800000 */
[----:B------:R-:W1:Y:S01]  /*0150*/  SHFL.BFLY PT, R12, R11, 0x10, 0x1f ;  /* 0x0e001f000b0c7f89 */ /* 0x000e6200000e0000 */
[----:B---3--:R-:W-:-:S04]  /*0160*/  SEL R8, R8, RZ, !P1 ;  /* 0x000000ff08087207 */ /* 0x008fc80004800000 */
[----:B------:R-:W-:Y:S02]  /*0170*/  FSEL R8, R8, RZ, !P1 ;  /* 0x000000ff08087208 */ /* 0x000fe40004800000 */
[----:B----4-:R-:W-:-:S03]  /*0180*/  SEL R6, R9, RZ, !P1 ;  /* 0x000000ff09067207 */ /* 0x010fc60004800000 */
[----:B------:R-:W2:Y:S01]  /*0190*/  SHFL.BFLY PT, R7, R8, 0x10, 0x1f ;  /* 0x0e001f0008077f89 */ /* 0x000ea200000e0000 */
[----:B------:R-:W-:Y:S01]  /*01a0*/  FSEL R6, R6, RZ, !P1 ;  /* 0x000000ff06067208 */ /* 0x000fe20004800000 */
[----:B-1----:R-:W-:-:S04]  /*01b0*/  FADD R2, R11, R12 ;  /* 0x0000000c0b027221 */ /* 0x002fc80000000000 */
[----:B------:R-:W1:Y:S01]  /*01c0*/  SHFL.BFLY PT, R9, R6, 0x10, 0x1f ;  /* 0x0e001f0006097f89 */ /* 0x000e6200000e0000 */
[C---:B------:R-:W-:Y:S01]  /*01d0*/  FMUL R3, R2.reuse, 0.25 ;  /* 0x3e80000002037820 */ /* 0x040fe20000400000 */
[C---:B------:R-:W-:Y:S02]  /*01e0*/  FSETP.GEU.AND P2, PT, |R2|.reuse, 1.175494350822287508e-38, PT ;  /* 0x008000000200780b */ /* 0x040fe40003f4e200 */
[----:B------:R-:W3:Y:S01]  /*01f0*/  SHFL.BFLY PT, R5, R2, 0x8, 0x1f ;  /* 0x0d001f0002057f89 */ /* 0x000ee200000e0000 */
[C---:B------:R-:W-:Y:S02]  /*0200*/  FSETP.GT.AND P0, PT, |R2|.reuse, 8.50705917302346158658e+37, PT ;  /* 0x7e8000000200780b */ /* 0x040fe40003f04200 */
[----:B------:R-:W-:Y:S02]  /*0210*/  FSETP.NEU.AND P1, PT, R2, RZ, PT ;  /* 0x000000ff0200720b */ /* 0x000fe40003f2d000 */
[----:B------:R-:W-:-:S06]  /*0220*/  FSEL R4, R3, R2, P0 ;  /* 0x0000000203047208 */ /* 0x000fcc0000000000 */
[----:B------:R-:W-:-:S03]  /*0230*/  @!P2 FMUL R4, R4, 16777216 ;  /* 0x4b8000000404a820 */ /* 0x000fc60000400000 */
[----:B------:R-:W-:Y:S01]  /*0240*/  @P0 FMUL R12, R12, 0.25 ;  /* 0x3e8000000c0c0820 */ /* 0x000fe20000400000 */
[----:B--2---:R-:W-:Y:S01]  /*0250*/  FADD R7, -R8, R7 ;  /* 0x0000000708077221 */ /* 0x004fe20000000100 */
[----:B------:R2:W4:Y:S02]  /*0260*/  MUFU.RCP R13, R4 ;  /* 0x00000004000d7308 */ /* 0x0005240000001000 */
[----:B------:R-:W-:Y:S01]  /*0270*/  @!P2 FMUL R12, R12, 16777216 ;  /* 0x4b8000000c0ca820 */ /* 0x000fe20000400000 */
[----:B-1----:R-:W-:Y:S01]  /*0280*/  FADD R6, R6, R9 ;  /* 0x0000000906067221 */ /* 0x002fe20000000000 */
[----:B---3--:R-:W-:-:S04]  /*0290*/  FADD R3, R2, R5 ;  /* 0x0000000502037221 */ /* 0x008fc80000000000 */
[C---:B------:R-:W-:Y:S01]  /*02a0*/  FMUL R14, R3.reuse, 0.25 ;  /* 0x3e800000030e7820 */ /* 0x040fe20000400000 */
[----:B------:R-:W-:Y:S01]  /*02b0*/  FSETP.GEU.AND P2, PT, |R3|, 1.175494350822287508e-38, PT ;  /* 0x008000000300780b */ /* 0x000fe20003f4e200 */
[----:B--2---:R-:W1:Y:S01]  /*02c0*/  SHFL.BFLY PT, R4, R3, 0x4, 0x1f ;  /* 0x0c801f0003047f89 */ /* 0x004e6200000e0000 */
[----:B----4-:R-:W-:Y:S01]  /*02d0*/  FMUL R13, R13, R12 ;  /* 0x0000000c0d0d7220 */ /* 0x010fe20000400000 */
[----:B------:R-:W-:Y:S01]  /*02e0*/  FSETP.GT.AND P0, PT, |R3|, 8.50705917302346158658e+37, PT ;  /* 0x7e8000000300780b */ /* 0x000fe20003f04200 */
[----:B------:R-:W-:-:S03]  /*02f0*/  FMUL R12, R7, R7 ;  /* 0x00000007070c7220 */ /* 0x000fc60000400000 */
[----:B------:R-:W-:Y:S01]  /*0300*/  FSEL R13, R13, RZ, P1 ;  /* 0x000000ff0d0d7208 */ /* 0x000fe20000800000 */
[----:B------:R-:W-:Y:S01]  /*0310*/  FMUL R12, R11, R12 ;  /* 0x0000000c0b0c7220 */ /* 0x000fe20000400000 */
[----:B------:R-:W-:Y:S02]  /*0320*/  FSEL R14, R14, R3, P0 ;  /* 0x000000030e0e7208 */ /* 0x000fe40000000000 */
[----:B------:R-:W-:Y:S01]  /*0330*/  FSETP.NEU.AND P1, PT, R3, RZ, PT ;  /* 0x000000ff0300720b */ /* 0x000fe20003f2d000 */
[----:B------:R-:W-:Y:S01]  /*0340*/  FFMA R7, R7, R13, R8 ;  /* 0x0000000d07077223 */ /* 0x000fe20000000008 */
[----:B------:R-:W-:Y:S01]  /*0350*/  FFMA R12, R13, R12, R6 ;  /* 0x0000000c0d0c7223 */ /* 0x000fe20000000006 */
[----:B------:R-:W-:Y:S02]  /*0360*/  @!P2 FMUL R14, R14, 16777216 ;  /* 0x4b8000000e0ea820 */ /* 0x000fe40000400000 */
[----:B------:R-:W-:Y:S01]  /*0370*/  @P0 FMUL R5, R5, 0.25 ;  /* 0x3e80000005050820 */ /* 0x000fe20000400000 */
[----:B------:R-:W2:Y:S03]  /*0380*/  SHFL.BFLY PT, R8, R7, 0x8, 0x1f ;  /* 0x0d001f0007087f89 */ /* 0x000ea600000e0000 */
[----:B------:R-:W3:Y:S01]  /*0390*/  MUFU.RCP R14, R14 ;  /* 0x0000000e000e7308 */ /* 0x000ee20000001000 */
[----:B------:R-:W4:Y:S01]  /*03a0*/  SHFL.BFLY PT, R9, R12, 0x8, 0x1f ;  /* 0x0d001f000c097f89 */ /* 0x000f2200000e0000 */
[----:B------:R-:W-:Y:S01]  /*03b0*/  @!P2 FMUL R5, R5, 16777216 ;  /* 0x4b8000000505a820 */ /* 0x000fe20000400000 */
[----:B-1----:R-:W-:-:S04]  /*03c0*/  FADD R6, R3, R4 ;  /* 0x0000000403067221 */ /* 0x002fc80000000000 */
[C---:B------:R-:W-:Y:S01]  /*03d0*/  FMUL R13, R6.reuse, 0.25 ;  /* 0x3e800000060d7820 */ /* 0x040fe20000400000 */
[C---:B------:R-:W-:Y:S02]  /*03e0*/  FSETP.GEU.AND P2, PT, |R6|.reuse, 1.175494350822287508e-38, PT ;  /* 0x008000000600780b */ /* 0x040fe40003f4e200 */
[----:B------:R-:W-:Y:S01]  /*03f0*/  FSETP.GT.AND P0, PT, |R6|, 8.50705917302346158658e+37, PT ;  /* 0x7e8000000600780b */ /* 0x000fe20003f04200 */
[----:B---3--:R-:W-:-:S03]  /*0400*/  FMUL R5, R14, R5 ;  /* 0x000000050e057220 */ /* 0x008fc60000400000 */
[----:B------:R-:W-:Y:S02]  /*0410*/  FSEL R14, R13, R6, P0 ;  /* 0x000000060d0e7208 */ /* 0x000fe40000000000 */
[----:B------:R-:W-:Y:S01]  /*0420*/  FSEL R11, R5, RZ, P1 ;  /* 0x000000ff050b7208 */ /* 0x000fe20000800000 */
[----:B--2---:R-:W-:Y:S01]  /*0430*/  FADD R8, -R7, R8 ;  /* 0x0000000807087221 */ /* 0x004fe20000000100 */
[----:B------:R-:W1:Y:S03]  /*0440*/  SHFL.BFLY PT, R5, R6, 0x2, 0x1f ;  /* 0x0c401f0006057f89 */ /* 0x000e6600000e0000 */
[----:B------:R-:W-:Y:S01]  /*0450*/  @!P2 FMUL R14, R14, 16777216 ;  /* 0x4b8000000e0ea820 */ /* 0x000fe20000400000 */
[C---:B------:R-:W-:Y:S01]  /*0460*/  FMUL R13, R8.reuse, R8 ;  /* 0x00000008080d7220 */ /* 0x040fe20000400000 */
[----:B------:R-:W-:Y:S01]  /*0470*/  FFMA R8, R8, R11, R7 ;  /* 0x0000000b08087223 */ /* 0x000fe20000000007 */
[----:B----4-:R-:W-:Y:S01]  /*0480*/  FADD R12, R12, R9 ;  /* 0x000000090c0c7221 */ /* 0x010fe20000000000 */
[----:B------:R-:W2:Y:S01]  /*0490*/  MUFU.RCP R15, R14 ;  /* 0x0000000e000f7308 */ /* 0x000ea20000001000 */
[----:B------:R-:W-:Y:S01]  /*04a0*/  FMUL R13, R2, R13 ;  /* 0x0000000d020d7220 */ /* 0x000fe20000400000 */
[----:B------:R-:W-:Y:S01]  /*04b0*/  @P0 FMUL R4, R4, 0.25 ;  /* 0x3e80000004040820 */ /* 0x000fe20000400000 */
[----:B------:R-:W3:Y:S01]  /*04c0*/  SHFL.BFLY PT, R7, R8, 0x4, 0x1f ;  /* 0x0c801f0008077f89 */ /* 0x000ee200000e0000 */
[----:B------:R-:W-:Y:S01]  /*04d0*/  FSETP.NEU.AND P0, PT, R6, RZ, PT ;  /* 0x000000ff0600720b */ /* 0x000fe20003f0d000 */
[----:B------:R-:W-:Y:S01]  /*04e0*/  FFMA R12, R11, R13, R12 ;  /* 0x0000000d0b0c7223 */ /* 0x000fe2000000000c */
[----:B------:R-:W-:-:S04]  /*04f0*/  @!P2 FMUL R4, R4, 16777216 ;  /* 0x4b8000000404a820 */ /* 0x000fc80000400000 */
[----:B------:R-:W4:Y:S01]  /*0500*/  SHFL.BFLY PT, R9, R12, 0x4, 0x1f ;  /* 0x0c801f000c097f89 */ /* 0x000f2200000e0000 */
[----:B--2---:R-:W-:Y:S01]  /*0510*/  FMUL R15, R15, R4 ;  /* 0x000000040f0f7220 */ /* 0x004fe20000400000 */
[----:B-1----:R-:W-:-:S04]  /*0520*/  FADD R2, R6, R5 ;  /* 0x0000000506027221 */ /* 0x002fc80000000000 */
[----:B------:R-:W-:Y:S01]  /*0530*/  FSEL R15, R15, RZ, P0 ;  /* 0x000000ff0f0f7208 */ /* 0x000fe20000000000 */
[C---:B------:R-:W-:Y:S01]  /*0540*/  FMUL R13, R2.reuse, 0.25 ;  /* 0x3e800000020d7820 */ /* 0x040fe20000400000 */
[C---:B------:R-:W-:Y:S02]  /*0550*/  FSETP.GEU.AND P1, PT, |R2|.reuse, 1.175494350822287508e-38, PT ;  /* 0x008000000200780b */ /* 0x040fe40003f2e200 */
[----:B------:R-:W-:Y:S01]  /*0560*/  FSETP.GT.AND P0, PT, |R2|, 8.50705917302346158658e+37, PT ;  /* 0x7e8000000200780b */ /* 0x000fe20003f04200 */
[----:B---3--:R-:W-:Y:S02]  /*0570*/  FADD R11, -R8, R7 ;  /* 0x00000007080b7221 */ /* 0x008fe40000000100 */
[----:B------:R-:W1:Y:S01]  /*0580*/  SHFL.BFLY PT, R7, R2, 0x1, 0x1f ;  /* 0x0c201f0002077f89 */ /* 0x000e6200000e0000 */
[----:B------:R-:W-:Y:S01]  /*0590*/  FSEL R13, R13, R2, P0 ;  /* 0x000000020d0d7208 */ /* 0x000fe20000000000 */
[C---:B------:R-:W-:Y:S01]  /*05a0*/  FMUL R4, R11.reuse, R11 ;  /* 0x0000000b0b047220 */ /* 0x040fe20000400000 */
[----:B------:R-:W-:Y:S01]  /*05b0*/  FFMA R8, R11, R15, R8 ;  /* 0x0000000f0b087223 */ /* 0x000fe20000000008 */
[----:B----4-:R-:W-:-:S02]  /*05c0*/  FADD R12, R12, R9 ;  /* 0x000000090c0c7221 */ /* 0x010fc40000000000 */
[----:B------:R-:W-:Y:S02]  /*05d0*/  FMUL R4, R3, R4 ;  /* 0x0000000403047220 */ /* 0x000fe40000400000 */
[----:B------:R-:W-:Y:S01]  /*05e0*/  @!P1 FMUL R13, R13, 16777216 ;  /* 0x4b8000000d0d9820 */ /* 0x000fe20000400000 */
[----:B------:R-:W2:Y:S01]  /*05f0*/  SHFL.BFLY PT, R3, R8, 0x2, 0x1f ;  /* 0x0c401f0008037f89 */ /* 0x000ea200000e0000 */
[----:B------:R-:W-:Y:S01]  /*0600*/  @P0 FMUL R5, R5, 0.25 ;  /* 0x3e80000005050820 */ /* 0x000fe20000400000 */
[----:B------:R-:W-:Y:S02]  /*0610*/  FFMA R4, R15, R4, R12 ;  /* 0x000000040f047223 */ /* 0x000fe4000000000c */
[----:B------:R-:W3:Y:S01]  /*0620*/  MUFU.RCP R12, R13 ;  /* 0x0000000d000c7308 */ /* 0x000ee20000001000 */
[----:B------:R-:W-:Y:S01]  /*0630*/  @!P1 FMUL R5, R5, 16777216 ;  /* 0x4b80000005059820 */ /* 0x000fe20000400000 */
[C---:B------:R-:W-:Y:S01]  /*0640*/  FSETP.NEU.AND P1, PT, R2.reuse, RZ, PT ;  /* 0x000000ff0200720b */ /* 0x040fe20003f2d000 */
[----:B------:R-:W4:Y:S01]  /*0650*/  SHFL.BFLY PT, R9, R4, 0x2, 0x1f ;  /* 0x0c401f0004097f89 */ /* 0x000f2200000e0000 */
[----:B-1----:R-:W-:Y:S01]  /*0660*/  FADD R11, R2, R7 ;  /* 0x00000007020b7221 */ /* 0x002fe20000000000 */
[----:B---3--:R-:W-:-:S04]  /*0670*/  FMUL R12, R12, R5 ;  /* 0x000000050c0c7220 */ /* 0x008fc80000400000 */
[C---:B------:R-:W-:Y:S02]  /*0680*/  FSETP.GT.AND P0, PT, |R11|.reuse, 8.50705917302346158658e+37, PT ;  /* 0x7e8000000b00780b */ /* 0x040fe40003f04200 */
[C---:B------:R-:W-:Y:S01]  /*0690*/  FSETP.GEU.AND P2, PT, |R11|.reuse, 1.175494350822287508e-38, PT ;  /* 0x008000000b00780b */ /* 0x040fe20003f4e200 */
[----:B--2---:R-:W-:Y:S01]  /*06a0*/  FADD R3, -R8, R3 ;  /* 0x0000000308037221 */ /* 0x004fe20000000100 */
[----:B------:R-:W-:Y:S02]  /*06b0*/  FSEL R12, R12, RZ, P1 ;  /* 0x000000ff0c0c7208 */ /* 0x000fe40000800000 */
[----:B------:R-:W-:Y:S01]  /*06c0*/  FSETP.NEU.AND P1, PT, R11, RZ, PT ;  /* 0x000000ff0b00720b */ /* 0x000fe20003f2d000 */
[C---:B------:R-:W-:Y:S02]  /*06d0*/  FMUL R5, R3.reuse, R3 ;  /* 0x0000000303057220 */ /* 0x040fe40000400000 */
[----:B------:R-:W-:Y:S01]  /*06e0*/  FFMA R3, R3, R12, R8 ;  /* 0x0000000c03037223 */ /* 0x000fe20000000008 */
[----:B----4-:R-:W-:Y:S01]  /*06f0*/  FADD R9, R4, R9 ;  /* 0x0000000904097221 */ /* 0x010fe20000000000 */
[----:B------:R-:W-:-:S02]  /*0700*/  FMUL R5, R6, R5 ;  /* 0x0000000506057220 */ /* 0x000fc40000400000 */
[----:B------:R-:W-:Y:S01]  /*0710*/  @P0 FMUL R11, R11, 0.25 ;  /* 0x3e8000000b0b0820 */ /* 0x000fe20000400000 */
[----:B------:R-:W1:Y:S01]  /*0720*/  SHFL.BFLY PT, R4, R3, 0x1, 0x1f ;  /* 0x0c201f0003047f89 */ /* 0x000e6200000e0000 */
[----:B------:R-:W-:Y:S01]  /*0730*/  FFMA R5, R12, R5, R9 ;  /* 0x000000050c057223 */ /* 0x000fe20000000009 */
[----:B------:R-:W-:Y:S01]  /*0740*/  @P0 FMUL R7, R7, 0.25 ;  /* 0x3e80000007070820 */ /* 0x000fe20000400000 */
[----:B------:R-:W-:Y:S01]  /*0750*/  @!P2 FMUL R11, R11, 16777216 ;  /* 0x4b8000000b0ba820 */ /* 0x000fe20000400000 */
[----:B------:R-:W-:Y:S02]  /*0760*/  LOP3.LUT P0, RZ, R10, 0x3f, RZ, 0xc0, !PT ;  /* 0x0000003f0aff7812 */ /* 0x000fe4000780c0ff */
[----:B------:R-:W2:Y:S01]  /*0770*/  SHFL.BFLY PT, R6, R5, 0x1, 0x1f ;  /* 0x0c201f0005067f89 */ /* 0x000ea200000e0000 */
[----:B------:R-:W3:Y:S01]  /*0780*/  MUFU.RCP R8, R11 ;  /* 0x0000000b00087308 */ /* 0x000ee20000001000 */
[----:B------:R-:W-:Y:S01]  /*0790*/  @!P2 FMUL R7, R7, 16777216 ;  /* 0x4b8000000707a820 */ /* 0x000fe20000400000 */
[----:B------:R-:W-:-:S03]  /*07a0*/  ISETP.LT.AND P0, PT, R0, 0x20, !P0 ;  /* 0x000000200000780c */ /* 0x000fc60004701270 */
[----:B---3--:R-:W-:Y:S01]  /*07b0*/  FMUL R8, R8, R7 ;  /* 0x0000000708087220 */ /* 0x008fe20000400000 */
[----:B-1----:R-:W-:-:S04]  /*07c0*/  FADD R12, -R3, R4 ;  /* 0x00000004030c7221 */ /* 0x002fc80000000100 */
[----:B------:R-:W-:Y:S01]  /*07d0*/  FSEL R13, R8, RZ, P1 ;  /* 0x000000ff080d7208 */ /* 0x000fe20000800000 */
[----:B------:R-:W-:Y:S01]  /*07e0*/  FMUL R7, R12, R12 ;  /* 0x0000000c0c077220 */ /* 0x000fe20000400000 */
[----:B------:R-:W1:Y:S01]  /*07f0*/  LDC.64 R8, c[0x0][0x238] ;  /* 0x00008e00ff087b82 */ /* 0x000e620000000a00 */
[----:B--2---:R-:W-:Y:S02]  /*0800*/  FADD R6, R5, R6 ;  /* 0x0000000605067221 */ /* 0x004fe40000000000 */
[----:B------:R-:W-:Y:S01]  /*0810*/  FMUL R7, R2, R7 ;  /* 0x0000000702077220 */ /* 0x000fe20000400000 */
[----:B------:R-:W-:Y:S01]  /*0820*/  MOV R2, 0x36800000 ;  /* 0x3680000000027802 */ /* 0x000fe20000000f00 */
[----:B------:R-:W-:Y:S02]  /*0830*/  FFMA R3, R12, R13, R3 ;  /* 0x0000000d0c037223 */ /* 0x000fe40000000003 */
[----:B------:R-:W-:Y:S01]  /*0840*/  FFMA R11, R13, R7, R6 ;  /* 0x000000070d0b7223 */ /* 0x000fe20000000006 */
[----:B------:R-:W2:Y:S03]  /*0850*/  LDC.64 R4, c[0x0][0x228] ;  /* 0x00008a00ff047b82 */ /* 0x000ea60000000a00 */
[----:B------:R-:W-:-:S04]  /*0860*/  FFMA R2, R11, R2, 9.9999997473787516356e-06 ;  /* 0x3727c5ac0b027423 */ /* 0x000fc80000000002 */
[----:B------:R-:W3:Y:S01]  /*0870*/  MUFU.RSQ R15, R2 ;  /* 0x00000002000f7308 */ /* 0x000ee20000001400 */
[----:B------:R-:W4:Y:S01]  /*0880*/  LDC.64 R6, c[0x0][0x230] ;  /* 0x00008c00ff067b82 */ /* 0x000f220000000a00 */
[----:B-1----:R-:W-:-:S05]  /*0890*/  IMAD.WIDE R8, R0, 0x4, R8 ;  /* 0x0000000400087825 */ /* 0x002fca00078e0208 */
[----:B---3--:R1:W-:Y:S01]  /*08a0*/  @P0 STG.E desc[UR4][R8.64], R15 ;  /* 0x0000000f08000986 */ /* 0x0083e2000c101904 */
[----:B--2---:R-:W-:-:S05]  /*08b0*/  IMAD.WIDE R4, R0, 0x4, R4 ;  /* 0x0000000400047825 */ /* 0x004fca00078e0204 */
[----:B------:R1:W-:Y:S01]  /*08c0*/  @P0 STG.E desc[UR4][R4.64], R3 ;  /* 0x0000000304000986 */ /* 0x0003e2000c101904 */
[----:B----4-:R-:W-:Y:S01]  /*08d0*/  IMAD.WIDE R6, R0, 0x4, R6 ;  /* 0x0000000400067825 */ /* 0x010fe200078e0206 */
[----:B------:R-:W-:Y:S06]  /*08e0*/  @!P0 EXIT ;  /* 0x000000000000894d */ /* 0x000fec0003800000 */
[----:B------:R-:W-:Y:S01]  /*08f0*/  STG.E desc[UR4][R6.64], R11 ;  /* 0x0000000b06007986 */ /* 0x000fe2000c101904 */
[----:B------:R-:W-:Y:S05]  /*0900*/  EXIT ;  /* 0x000000000000794d */ /* 0x000fea0003800000 */
.L_x_0:
[----:B------:R-:W-:-:S00]  /*0910*/  BRA `(.L_x_0) ;  /* 0xfffffffc00fc7947 */ /* 0x000fc0000383ffff */
[----:B------:R-:W-:-:S00]  /*0920*/  NOP ;  /* 0x0000000000007918 */ /* 0x000fc00000000000 */
        /* <DEDUP_REMOVED lines=13> */
.L_x_1:


//--------------------- .nv.global.init           --------------------------
	.section	.nv.global.init,"aw",@progbits
.nv.global.init:
	.type		_$_str,@object
	.size		_$_str,(.L_0 - _$_str)
_$_str:
        /*0000*/ 	.byte	0x5f, 0x5f, 0x43, 0x55, 0x44, 0x41, 0x5f, 0x46, 0x54, 0x5a, 0x00
.L_0:


//--------------------- .nv.constant0.triton_per_fused_native_group_norm_9 --------------------------
	.section	.nv.constant0.triton_per_fused_native_group_norm_9,"a",@progbits
	.sectionflags	@""
	.align	4
.nv.constant0.triton_per_fused_native_group_norm_9:
	.zero		584
